//
// Generated by NVIDIA NVVM Compiler
//
// Compiler Build ID: CL-36424714
// Cuda compilation tools, release 13.0, V13.0.88
// Based on NVVM 20.0.0
//

.version 9.0
.target sm_100
.address_size 64


.entry _Z11sumOfSquarePiS_(
	.param .u64 .ptr .align 1 _Z11sumOfSquarePiS__param_0,
	.param .u64 .ptr .align 1 _Z11sumOfSquarePiS__param_1
)
{
	.reg .pred 	%p<2>;
	.reg .b32 	%r<12>;
	.reg .b64 	%rd<13>;

	ld.param.u64 	%rd5, [_Z11sumOfSquarePiS__param_0];
	ld.param.u64 	%rd4, [_Z11sumOfSquarePiS__param_1];
	cvta.to.global.u64 	%rd6, %rd5;
	mov.u32 	%r1, %tid.x;
	mul.wide.u32 	%rd7, %r1, 32776;
	add.s64 	%rd8, %rd7, %rd6;
	add.s64 	%rd12, %rd8, 4;
	mov.b32 	%r10, 0;
	mov.u32 	%r11, %r10;
$L__BB0_1:
	ld.global.u32 	%r7, [%rd12+-4];
	mad.lo.s32 	%r8, %r7, %r7, %r11;
	ld.global.u32 	%r9, [%rd12];
	mad.lo.s32 	%r11, %r9, %r9, %r8;
	add.s32 	%r10, %r10, 2;
	add.s64 	%rd12, %rd12, 8;
	setp.ne.s32 	%p1, %r10, 8194;
	@%p1 bra 	$L__BB0_1;
	cvta.to.global.u64 	%rd9, %rd4;
	mul.wide.u32 	%rd10, %r1, 4;
	add.s64 	%rd11, %rd9, %rd10;
	st.global.u32 	[%rd11], %r11;
	ret;

}


// ===== COMPILED SASS (sm_100) =====

	.target	sm_100

	.elftype	@"ET_EXEC"


//--------------------- .note.nv.tkinfo           --------------------------
	.section	.note.nv.tkinfo,"",@"SHT_NOTE"
	.sectionflags	@"SHF_NOTE_NV_TKINFO"
	.tkinfo
        /*0018*/ 	.word	0x00000002
        /*0030*/ 	.string	""
        /*0030*/ 	.string	"ptxas"
        /*0030*/ 	.string	"Cuda compilation tools, release 13.0, V13.0.88"
        /*0030*/ 	.string	"Build cuda_13.0.r13.0/compiler.36424714_0"
        /*0030*/ 	.string	"-arch sm_100 -m 64 "



//--------------------- .note.nv.cuinfo           --------------------------
	.section	.note.nv.cuinfo,"",@"SHT_NOTE"
	.sectionflags	@"SHF_NOTE_NV_CUINFO"
        /*0018*/ 	.short	0x0002
        /*001a*/ 	.short	0x0064
        /*001c*/ 	.short	0x0082
	.zero		2


//--------------------- .nv.info                  --------------------------
	.section	.nv.info,"",@"SHT_CUDA_INFO"
	.align	4


	//----- nvinfo : EIATTR_REGCOUNT
	.align		4
        /*0000*/ 	.byte	0x04, 0x2f
        /*0002*/ 	.short	(.L_1 - .L_0)
	.align		4
.L_0:
        /*0004*/ 	.word	index@(_Z11sumOfSquarePiS_)
        /*0008*/ 	.word	0x0000001f


	//----- nvinfo : EIATTR_FRAME_SIZE
	.align		4
.L_1:
        /*000c*/ 	.byte	0x04, 0x11
        /*000e*/ 	.short	(.L_3 - .L_2)
	.align		4
.L_2:
        /*0010*/ 	.word	index@(_Z11sumOfSquarePiS_)
        /*0014*/ 	.word	0x00000000


	//----- nvinfo : EIATTR_MIN_STACK_SIZE
	.align		4
.L_3:
        /*0018*/ 	.byte	0x04, 0x12
        /*001a*/ 	.short	(.L_5 - .L_4)
	.align		4
.L_4:
        /*001c*/ 	.word	index@(_Z11sumOfSquarePiS_)
        /*0020*/ 	.word	0x00000000
.L_5:


//--------------------- .nv.compat                --------------------------
	.section	.nv.compat,"",@"SHT_CUDA_COMPAT_INFO"
	.align	4
        /*0000*/ 	.byte	0x02, 0x09, 0x00, 0x00, 0x02, 0x02, 0x01, 0x00, 0x02, 0x05, 0x05, 0x00, 0x03, 0x07, 0x01, 0x01
        /*0010*/ 	.byte	0x02, 0x03, 0x00, 0x00, 0x02, 0x06, 0x01, 0x00, 0x04, 0x0b, 0x08, 0x00, 0x09, 0x00, 0x00, 0x00
        /*0020*/ 	.byte	0x00, 0x00, 0x00, 0x00


//--------------------- .nv.info._Z11sumOfSquarePiS_ --------------------------
	.section	.nv.info._Z11sumOfSquarePiS_,"",@"SHT_CUDA_INFO"
	.sectionflags	@""
	.align	4


	//----- nvinfo : EIATTR_CUDA_API_VERSION
	.align		4
        /*0000*/ 	.byte	0x04, 0x37
        /*0002*/ 	.short	(.L_7 - .L_6)
.L_6:
        /*0004*/ 	.word	0x00000082


	//----- nvinfo : EIATTR_KPARAM_INFO
	.align		4
.L_7:
        /*0008*/ 	.byte	0x04, 0x17
        /*000a*/ 	.short	(.L_9 - .L_8)
.L_8:
        /*000c*/ 	.word	0x00000000
        /*0010*/ 	.short	0x0001
        /*0012*/ 	.short	0x0008
        /*0014*/ 	.byte	0x00, 0xf5, 0x21, 0x00


	//----- nvinfo : EIATTR_KPARAM_INFO
	.align		4
.L_9:
        /*0018*/ 	.byte	0x04, 0x17
        /*001a*/ 	.short	(.L_11 - .L_10)
.L_10:
        /*001c*/ 	.word	0x00000000
        /*0020*/ 	.short	0x0000
        /*0022*/ 	.short	0x0000
        /*0024*/ 	.byte	0x00, 0xf5, 0x21, 0x00


	//----- nvinfo : EIATTR_SPARSE_MMA_MASK
	.align		4
.L_11:
        /*0028*/ 	.byte	0x03, 0x50
        /*002a*/ 	.short	0x0000


	//----- nvinfo : EIATTR_MAXREG_COUNT
	.align		4
        /*002c*/ 	.byte	0x03, 0x1b
        /*002e*/ 	.short	0x00ff


	//----- nvinfo : EIATTR_MERCURY_ISA_VERSION
	.align		4
        /*0030*/ 	.byte	0x03, 0x5f
        /*0032*/ 	.short	0x0101


	//----- nvinfo : EIATTR_VRC_CTA_INIT_COUNT
	.align		4
        /*0034*/ 	.byte	0x02, 0x4a
	.zero		1
	.zero		1


	//----- nvinfo : EIATTR_EXIT_INSTR_OFFSETS
	.align		4
        /*0038*/ 	.byte	0x04, 0x1c
        /*003a*/ 	.short	(.L_13 - .L_12)


	//   ....[0]....
.L_12:
        /*003c*/ 	.word	0x00000ec0


	//----- nvinfo : EIATTR_CBANK_PARAM_SIZE
	.align		4
.L_13:
        /*0040*/ 	.byte	0x03, 0x19
        /*0042*/ 	.short	0x0010


	//----- nvinfo : EIATTR_PARAM_CBANK
	.align		4
        /*0044*/ 	.byte	0x04, 0x0a
        /*0046*/ 	.short	(.L_15 - .L_14)
	.align		4
.L_14:
        /*0048*/ 	.word	index@(.nv.constant0._Z11sumOfSquarePiS_)
        /*004c*/ 	.short	0x0380
        /*004e*/ 	.short	0x0010


	//----- nvinfo : EIATTR_SW_WAR
	.align		4
.L_15:
        /*0050*/ 	.byte	0x04, 0x36
        /*0052*/ 	.short	(.L_17 - .L_16)
.L_16:
        /*0054*/ 	.word	0x00000008
.L_17:


//--------------------- .nv.callgraph             --------------------------
	.section	.nv.callgraph,"",@"SHT_CUDA_CALLGRAPH"
	.align	4
	.sectionentsize	8
	.align		4
        /*0000*/ 	.word	0x00000000
	.align		4
        /*0004*/ 	.word	0xffffffff
	.align		4
        /*0008*/ 	.word	0x00000000
	.align		4
        /*000c*/ 	.word	0xfffffffe
	.align		4
        /*0010*/ 	.word	0x00000000
	.align		4
        /*0014*/ 	.word	0xfffffffd
	.align		4
        /*0018*/ 	.word	0x00000000
	.align		4
        /*001c*/ 	.word	0xfffffffc


//--------------------- .text._Z11sumOfSquarePiS_ --------------------------
	.section	.text._Z11sumOfSquarePiS_,"ax",@progbits
	.align	128
.text._Z11sumOfSquarePiS_:
        .type           _Z11sumOfSquarePiS_,@function
        .size           _Z11sumOfSquarePiS_,(.L_x_2 - _Z11sumOfSquarePiS_)
        .other          _Z11sumOfSquarePiS_,@"STO_CUDA_ENTRY STV_DEFAULT"
_Z11sumOfSquarePiS_:
[----:B------:R-:W-:Y:S01]  /*0000*/  LDC R1, c[0x0][0x37c] ;  /* 0x0000df00ff017b82 */ /* 0x000fe20000000800 */
[----:B------:R-:W0:Y:S07]  /*0010*/  S2R R0, SR_TID.X ;  /* 0x0000000000007919 */ /* 0x000e2e0000002100 */
[----:B------:R-:W0:Y:S01]  /*0020*/  LDC.64 R2, c[0x0][0x380] ;  /* 0x0000e000ff027b82 */ /* 0x000e220000000a00 */
[----:B------:R-:W1:Y:S01]  /*0030*/  LDCU.64 UR6, c[0x0][0x358] ;  /* 0x00006b00ff0677ac */ /* 0x000e620008000a00 */
[----:B0-----:R-:W-:-:S05]  /*0040*/  IMAD.WIDE.U32 R2, R0, 0x8008, R2 ;  /* 0x0000800800027825 */ /* 0x001fca00078e0002 */
[----:B-1----:R-:W2:Y:S04]  /*0050*/  LDG.E R9, desc[UR6][R2.64] ;  /* 0x0000000602097981 */ /* 0x002ea8000c1e1900 */
[----:B------:R-:W3:Y:S04]  /*0060*/  LDG.E R10, desc[UR6][R2.64+0x4] ;  /* 0x00000406020a7981 */ /* 0x000ee8000c1e1900 */
[----:B------:R-:W4:Y:S04]  /*0070*/  LDG.E R12, desc[UR6][R2.64+0x8] ;  /* 0x00000806020c7981 */ /* 0x000f28000c1e1900 */
[----:B------:R-:W5:Y:S04]  /*0080*/  LDG.E R14, desc[UR6][R2.64+0xc] ;  /* 0x00000c06020e7981 */ /* 0x000f68000c1e1900 */
        /* <DEDUP_REMOVED lines=11> */
[----:B------:R0:W5:Y:S01]  /*0140*/  LDG.E R5, desc[UR6][R2.64+0x3c] ;  /* 0x00003c0602057981 */ /* 0x000162000c1e1900 */
[----:B------:R-:W-:Y:S01]  /*0150*/  UMOV UR4, 0x10 ;  /* 0x0000001000047882 */ /* 0x000fe20000000000 */
[----:B0-----:R-:W-:-:S04]  /*0160*/  IADD3 R2, P0, PT, R2, 0x44, RZ ;  /* 0x0000004402027810 */ /* 0x001fc80007f1e0ff */
[----:B------:R-:W-:Y:S01]  /*0170*/  IADD3.X R3, PT, PT, RZ, R3, RZ, P0, !PT ;  /* 0x00000003ff037210 */ /* 0x000fe200007fe4ff */
[----:B--2---:R-:W-:-:S04]  /*0180*/  IMAD R9, R9, R9, RZ ;  /* 0x0000000909097224 */ /* 0x004fc800078e02ff */
[----:B---3--:R-:W-:-:S04]  /*0190*/  IMAD R9, R10, R10, R9 ;  /* 0x0000000a0a097224 */ /* 0x008fc800078e0209 */
[----:B----4-:R-:W-:-:S04]  /*01a0*/  IMAD R9, R12, R12, R9 ;  /* 0x0000000c0c097224 */ /* 0x010fc800078e0209 */
[----:B-----5:R-:W-:-:S04]  /*01b0*/  IMAD R9, R14, R14, R9 ;  /* 0x0000000e0e097224 */ /* 0x020fc800078e0209 */
[----:B------:R-:W-:-:S04]  /*01c0*/  IMAD R9, R16, R16, R9 ;  /* 0x0000001010097224 */ /* 0x000fc800078e0209 */
        /* <DEDUP_REMOVED lines=10> */
[----:B------:R-:W-:-:S07]  /*0270*/  IMAD R11, R5, R5, R4 ;  /* 0x00000005050b7224 */ /* 0x000fce00078e0204 */
.L_x_0:
[----:B------:R-:W2:Y:S04]  /*0280*/  LDG.E R12, desc[UR6][R2.64+-0x4] ;  /* 0xfffffc06020c7981 */ /* 0x000ea8000c1e1900 */
        /* <DEDUP_REMOVED lines=20> */
[----:B------:R-:W5:Y:S01]  /*03d0*/  LDG.E R10, desc[UR6][R2.64+0x50] ;  /* 0x00005006020a7981 */ /* 0x000f62000c1e1900 */
[----:B--2---:R-:W-:-:S03]  /*03e0*/  IMAD R12, R12, R12, R11 ;  /* 0x0000000c0c0c7224 */ /* 0x004fc600078e020b */
[----:B------:R-:W2:Y:S01]  /*03f0*/  LDG.E R11, desc[UR6][R2.64+0x54] ;  /* 0x00005406020b7981 */ /* 0x000ea2000c1e1900 */
[----:B---3--:R-:W-:-:S03]  /*0400*/  IMAD R26, R27, R27, R12 ;  /* 0x0000001b1b1a7224 */ /* 0x008fc600078e020c */
[----:B------:R-:W3:Y:S01]  /*0410*/  LDG.E R12, desc[UR6][R2.64+0x58] ;  /* 0x00005806020c7981 */ /* 0x000ee2000c1e1900 */
[----:B----4-:R-:W-:-:S03]  /*0420*/  IMAD R27, R13, R13, R26 ;  /* 0x0000000d0d1b7224 */ /* 0x010fc600078e021a */
[----:B------:R-:W4:Y:S01]  /*0430*/  LDG.E R13, desc[UR6][R2.64+0x5c] ;  /* 0x00005c06020d7981 */ /* 0x000f22000c1e1900 */
[----:B-----5:R-:W-:-:S03]  /*0440*/  IMAD R26, R14, R14, R27 ;  /* 0x0000000e0e1a7224 */ /* 0x020fc600078e021b */
[----:B------:R-:W5:Y:S01]  /*0450*/  LDG.E R14, desc[UR6][R2.64+0x60] ;  /* 0x00006006020e7981 */ /* 0x000f62000c1e1900 */
[----:B------:R-:W-:-:S03]  /*0460*/  IMAD R27, R15, R15, R26 ;  /* 0x0000000f0f1b7224 */ /* 0x000fc600078e021a */
        /* <DEDUP_REMOVED lines=134> */
[----:B------:R0:W5:Y:S01]  /*0cd0*/  LDG.E R16, desc[UR6][R2.64+0x170] ;  /* 0x0001700602107981 */ /* 0x000162000c1e1900 */
[----:B------:R-:W-:Y:S01]  /*0ce0*/  UIADD3 UR4, UPT, UPT, UR4, 0x5e, URZ ;  /* 0x0000005e04047890 */ /* 0x000fe2000fffe0ff */
[----:B------:R-:W-:-:S03]  /*0cf0*/  IMAD R17, R17, R17, R26 ;  /* 0x0000001111117224 */ /* 0x000fc600078e021a */
[----:B------:R-:W-:Y:S01]  /*0d00*/  UISETP.NE.AND UP0, UPT, UR4, 0x2002, UPT ;  /* 0x000020020400788c */ /* 0x000fe2000bf05270 */
[----:B------:R-:W-:-:S04]  /*0d10*/  IMAD R18, R18, R18, R17 ;  /* 0x0000001212127224 */ /* 0x000fc800078e0211 */
[----:B------:R-:W-:Y:S01]  /*0d20*/  IMAD R19, R19, R19, R18 ;  /* 0x0000001313137224 */ /* 0x000fe200078e0212 */
[----:B0-----:R-:W-:-:S03]  /*0d30*/  IADD3 R2, P0, PT, R2, 0x178, RZ ;  /* 0x0000017802027810 */ /* 0x001fc60007f1e0ff */
[----:B------:R-:W-:Y:S01]  /*0d40*/  IMAD R19, R20, R20, R19 ;  /* 0x0000001414137224 */ /* 0x000fe200078e0213 */
[----:B------:R-:W-:-:S03]  /*0d50*/  IADD3.X R3, PT, PT, RZ, R3, RZ, P0, !PT ;  /* 0x00000003ff037210 */ /* 0x000fc600007fe4ff */
        /* <DEDUP_REMOVED lines=12> */
[----:B--2---:R-:W-:-:S04]  /*0e20*/  IMAD R11, R11, R11, R10 ;  /* 0x0000000b0b0b7224 */ /* 0x004fc800078e020a */
[----:B---3--:R-:W-:-:S04]  /*0e30*/  IMAD R12, R12, R12, R11 ;  /* 0x0000000c0c0c7224 */ /* 0x008fc800078e020b */
[----:B----4-:R-:W-:-:S04]  /*0e40*/  IMAD R13, R13, R13, R12 ;  /* 0x0000000d0d0d7224 */ /* 0x010fc800078e020c */
[----:B-----5:R-:W-:-:S04]  /*0e50*/  IMAD R14, R14, R14, R13 ;  /* 0x0000000e0e0e7224 */ /* 0x020fc800078e020d */
[----:B------:R-:W-:-:S04]  /*0e60*/  IMAD R11, R15, R15, R14 ;  /* 0x0000000f0f0b7224 */ /* 0x000fc800078e020e */
[----:B------:R-:W-:Y:S01]  /*0e70*/  IMAD R11, R16, R16, R11 ;  /* 0x00000010100b7224 */ /* 0x000fe200078e020b */
[----:B------:R-:W-:Y:S06]  /*0e80*/  BRA.U UP0, `(.L_x_0) ;  /* 0xfffffff100fc7547 */ /* 0x000fec000b83ffff */
[----:B------:R-:W0:Y:S02]  /*0e90*/  LDC.64 R2, c[0x0][0x388] ;  /* 0x0000e200ff027b82 */ /* 0x000e240000000a00 */
[----:B0-----:R-:W-:-:S05]  /*0ea0*/  IMAD.WIDE.U32 R2, R0, 0x4, R2 ;  /* 0x0000000400027825 */ /* 0x001fca00078e0002 */
[----:B------:R-:W-:Y:S01]  /*0eb0*/  STG.E desc[UR6][R2.64], R11 ;  /* 0x0000000b02007986 */ /* 0x000fe2000c101906 */
[----:B------:R-:W-:Y:S05]  /*0ec0*/  EXIT ;  /* 0x000000000000794d */ /* 0x000fea0003800000 */
.L_x_1:
[----:B------:R-:W-:-:S00]  /*0ed0*/  BRA `(.L_x_1) ;  /* 0xfffffffc00fc7947 */ /* 0x000fc0000383ffff */
[----:B------:R-:W-:-:S00]  /*0ee0*/  NOP ;  /* 0x0000000000007918 */ /* 0x000fc00000000000 */
        /* <DEDUP_REMOVED lines=9> */
.L_x_2:


//--------------------- .nv.shared.reserved.0     --------------------------
	.section	.nv.shared.reserved.0,"aw",@nobits
	.weak		__nv_reservedSMEM_offset_0_alias
	.size		__nv_reservedSMEM_offset_0_alias, 0, 64
	.other		__nv_reservedSMEM_offset_0_alias,@"STO_CUDA_RESERVED_SHARED STV_DEFAULT"
__nv_reservedSMEM_offset_0_alias:
	.zero		0
	.zero		64


//--------------------- .nv.constant0._Z11sumOfSquarePiS_ --------------------------
	.section	.nv.constant0._Z11sumOfSquarePiS_,"a",@progbits
	.sectionflags	@""
	.align	4
.nv.constant0._Z11sumOfSquarePiS_:
	.zero		912


//--------------------- SYMBOLS --------------------------

	.type		.nv.reservedSmem.offset0,@object
	.size		.nv.reservedSmem.offset0,0x4
